	.headerflags	@"EF_CUDA_TEXMODE_UNIFIED EF_CUDA_64BIT_ADDRESS EF_CUDA_ACCELERATORS EF_CUDA_SM90 EF_CUDA_VIRTUAL_SM(EF_CUDA_SM90)"
	.elftype	@"ET_EXEC"


//--------------------- .nv.info                  --------------------------
	.section	.nv.info,"",@"SHT_CUDA_INFO"
	.align	4


	//----- nvinfo : EIATTR_REGCOUNT
	.align		4
        /*0000*/ 	.byte	0x04, 0x2f
        /*0002*/ 	.short	(.L_2 - .L_1)
	.align		4
.L_1:
        /*0004*/ 	.word	index@(triton_poi_fused_add_sub_7)
        /*0008*/ 	.word	0x00000014


	//----- nvinfo : EIATTR_MIN_STACK_SIZE
	.align		4
.L_2:
        /*000c*/ 	.byte	0x04, 0x12
        /*000e*/ 	.short	(.L_4 - .L_3)
	.align		4
.L_3:
        /*0010*/ 	.word	index@(triton_poi_fused_add_sub_7)
        /*0014*/ 	.word	0x00000000


	//----- nvinfo : EIATTR_FRAME_SIZE
	.align		4
.L_4:
        /*0018*/ 	.byte	0x04, 0x11
        /*001a*/ 	.short	(.L_6 - .L_5)
	.align		4
.L_5:
        /*001c*/ 	.word	index@(triton_poi_fused_add_sub_7)
        /*0020*/ 	.word	0x00000000


	//----- nvinfo : EIATTR_MIN_STACK_SIZE
	.align		4
.L_6:
        /*0024*/ 	.byte	0x04, 0x12
        /*0026*/ 	.short	(.L_8 - .L_7)
	.align		4
.L_7:
        /*0028*/ 	.word	index@(triton_poi_fused_add_sub_7)
        /*002c*/ 	.word	0x00000000
.L_8:


//--------------------- .nv.info.triton_poi_fused_add_sub_7 --------------------------
	.section	.nv.info.triton_poi_fused_add_sub_7,"",@"SHT_CUDA_INFO"
	.sectionflags	@""
	.align	4


	//----- nvinfo : EIATTR_CUDA_API_VERSION
	.align		4
        /*0000*/ 	.byte	0x04, 0x37
        /*0002*/ 	.short	(.L_10 - .L_9)
.L_9:
        /*0004*/ 	.word	0x0000007c


	//----- nvinfo : EIATTR_KPARAM_INFO
	.align		4
.L_10:
        /*0008*/ 	.byte	0x04, 0x17
        /*000a*/ 	.short	(.L_12 - .L_11)
.L_11:
        /*000c*/ 	.word	0x00000000
        /*0010*/ 	.short	0x0003
        /*0012*/ 	.short	0x0018
        /*0014*/ 	.byte	0x00, 0xf0, 0x11, 0x00


	//----- nvinfo : EIATTR_KPARAM_INFO
	.align		4
.L_12:
        /*0018*/ 	.byte	0x04, 0x17
        /*001a*/ 	.short	(.L_14 - .L_13)
.L_13:
        /*001c*/ 	.word	0x00000000
        /*0020*/ 	.short	0x0002
        /*0022*/ 	.short	0x0010
        /*0024*/ 	.byte	0x00, 0xf4, 0x21, 0x00


	//----- nvinfo : EIATTR_KPARAM_INFO
	.align		4
.L_14:
        /*0028*/ 	.byte	0x04, 0x17
        /*002a*/ 	.short	(.L_16 - .L_15)
.L_15:
        /*002c*/ 	.word	0x00000000
        /*0030*/ 	.short	0x0001
        /*0032*/ 	.short	0x0008
        /*0034*/ 	.byte	0x00, 0xf4, 0x21, 0x00


	//----- nvinfo : EIATTR_KPARAM_INFO
	.align		4
.L_16:
        /*0038*/ 	.byte	0x04, 0x17
        /*003a*/ 	.short	(.L_18 - .L_17)
.L_17:
        /*003c*/ 	.word	0x00000000
        /*0040*/ 	.short	0x0000
        /*0042*/ 	.short	0x0000
        /*0044*/ 	.byte	0x00, 0xf4, 0x21, 0x00


	//----- nvinfo : EIATTR_SPARSE_MMA_MASK
	.align		4
.L_18:
        /*0048*/ 	.byte	0x03, 0x50
        /*004a*/ 	.short	0x0000


	//----- nvinfo : EIATTR_MAXREG_COUNT
	.align		4
        /*004c*/ 	.byte	0x03, 0x1b
        /*004e*/ 	.short	0x00ff


	//----- nvinfo : EIATTR_EXIT_INSTR_OFFSETS
	.align		4
        /*0050*/ 	.byte	0x04, 0x1c
        /*0052*/ 	.short	(.L_20 - .L_19)


	//   ....[0]....
.L_19:
        /*0054*/ 	.word	0x000005c0


	//   ....[1]....
        /*0058*/ 	.word	0x000005e0


	//----- nvinfo : EIATTR_REQNTID
	.align		4
.L_20:
        /*005c*/ 	.byte	0x04, 0x10
        /*005e*/ 	.short	(.L_22 - .L_21)
.L_21:
        /*0060*/ 	.word	0x00000020
        /*0064*/ 	.word	0x00000001
        /*0068*/ 	.word	0x00000001


	//----- nvinfo : EIATTR_CBANK_PARAM_SIZE
	.align		4
.L_22:
        /*006c*/ 	.byte	0x03, 0x19
        /*006e*/ 	.short	0x001c


	//----- nvinfo : EIATTR_PARAM_CBANK
	.align		4
        /*0070*/ 	.byte	0x04, 0x0a
        /*0072*/ 	.short	(.L_24 - .L_23)
	.align		4
.L_23:
        /*0074*/ 	.word	index@(.nv.constant0.triton_poi_fused_add_sub_7)
        /*0078*/ 	.short	0x0210
        /*007a*/ 	.short	0x001c


	//----- nvinfo : EIATTR_SW_WAR
	.align		4
.L_24:
        /*007c*/ 	.byte	0x04, 0x36
        /*007e*/ 	.short	(.L_26 - .L_25)
.L_25:
        /*0080*/ 	.word	0x00000008
.L_26:


//--------------------- .nv.callgraph             --------------------------
	.section	.nv.callgraph,"",@"SHT_CUDA_CALLGRAPH"
	.align	4
	.sectionentsize	8
	.align		4
        /*0000*/ 	.word	0x00000000
	.align		4
        /*0004*/ 	.word	0xffffffff
	.align		4
        /*0008*/ 	.word	0x00000000
	.align		4
        /*000c*/ 	.word	0xfffffffe
	.align		4
        /*0010*/ 	.word	0x00000000
	.align		4
        /*0014*/ 	.word	0xfffffffd
	.align		4
        /*0018*/ 	.word	0x00000000
	.align		4
        /*001c*/ 	.word	0xfffffffc


//--------------------- .nv.constant4             --------------------------
	.section	.nv.constant4,"a",@progbits
	.align	8
	.align		8
.nv.constant4:
        /*0000*/ 	.dword	_$_str


//--------------------- .text.triton_poi_fused_add_sub_7 --------------------------
	.section	.text.triton_poi_fused_add_sub_7,"ax",@progbits
	.align	128
        .global         triton_poi_fused_add_sub_7
        .type           triton_poi_fused_add_sub_7,@function
        .size           triton_poi_fused_add_sub_7,(.L_x_1 - triton_poi_fused_add_sub_7)
        .other          triton_poi_fused_add_sub_7,@"STO_CUDA_ENTRY STV_DEFAULT"
triton_poi_fused_add_sub_7:
.text.triton_poi_fused_add_sub_7:
[----:B------:R-:W0:Y:S02]  /*0000*/  LDC R1, c[0x0][0x28] ;  /* 0x00000a00ff017b82 */ /* 0x000e240000000800 */
[----:B------:R-:W1:Y:S01]  /*0010*/  S2R R14, SR_TID.X ;  /* 0x00000000000e7919 */ /* 0x000e620000002100 */
[----:B------:R-:W2:Y:S01]  /*0020*/  LDC.64 R4, c[0x0][0x218] ;  /* 0x00008600ff047b82 */ /* 0x000ea20000000a00 */
[----:B------:R-:W-:Y:S01]  /*0030*/  CS2R R10, SRZ ;  /* 0x00000000000a7805 */ /* 0x000fe2000001ff00 */
[----:B------:R-:W-:Y:S01]  /*0040*/  ULDC.64 UR4, c[0x0][0x208] ;  /* 0x0000820000047ab9 */ /* 0x000fe20000000a00 */
[----:B------:R-:W3:Y:S01]  /*0050*/  S2R R9, SR_CTAID.X ;  /* 0x0000000000097919 */ /* 0x000ee20000002500 */
[----:B------:R-:W-:-:S04]  /*0060*/  MOV R8, RZ ;  /* 0x000000ff00087202 */ /* 0x000fc80000000f00 */
[----:B------:R-:W4:Y:S01]  /*0070*/  LDC.64 R6, c[0x0][0x220] ;  /* 0x00008800ff067b82 */ /* 0x000f220000000a00 */
[----:B-1----:R-:W-:-:S04]  /*0080*/  LOP3.LUT R0, R14, 0x3, RZ, 0xc0, !PT ;  /* 0x000000030e007812 */ /* 0x002fc800078ec0ff */
[----:B---3--:R-:W-:Y:S01]  /*0090*/  LEA R9, R9, R0, 0x2 ;  /* 0x0000000009097211 */ /* 0x008fe200078e10ff */
[----:B------:R-:W-:-:S03]  /*00a0*/  HFMA2.MMA R0, -RZ, RZ, 0, 0 ;  /* 0x00000000ff007435 */ /* 0x000fc600000001ff */
[C---:B------:R-:W-:Y:S02]  /*00b0*/  ISETP.GE.AND P0, PT, R9.reuse, 0x4, PT ;  /* 0x000000040900780c */ /* 0x040fe40003f06270 */
[----:B------:R-:W-:-:S05]  /*00c0*/  SHF.L.U32 R3, R9, 0x2, RZ ;  /* 0x0000000209037819 */ /* 0x000fca00000006ff */
[----:B--2---:R-:W-:Y:S02]  /*00d0*/  IMAD.WIDE R4, R3, 0x4, R4 ;  /* 0x0000000403047825 */ /* 0x004fe400078e0204 */
[----:B------:R-:W1:Y:S04]  /*00e0*/  LDC.64 R2, c[0x0][0x210] ;  /* 0x00008400ff027b82 */ /* 0x000e680000000a00 */
[----:B------:R-:W2:Y:S04]  /*00f0*/  @!P0 LDG.E.EL R0, desc[UR4][R4.64] ;  /* 0x0000000404008981 */ /* 0x000ea8000c2e1900 */
[----:B------:R-:W3:Y:S04]  /*0100*/  @!P0 LDG.E.EL R11, desc[UR4][R4.64+0x4] ;  /* 0x00000404040b8981 */ /* 0x000ee8000c2e1900 */
[----:B------:R-:W5:Y:S04]  /*0110*/  @!P0 LDG.E.EL R8, desc[UR4][R4.64+0x8] ;  /* 0x0000080404088981 */ /* 0x000f68000c2e1900 */
[----:B------:R1:W5:Y:S01]  /*0120*/  @!P0 LDG.E.EL R10, desc[UR4][R4.64+0xc] ;  /* 0x00000c04040a8981 */ /* 0x000362000c2e1900 */
[----:B------:R-:W-:Y:S01]  /*0130*/  CS2R R12, SRZ ;  /* 0x00000000000c7805 */ /* 0x000fe2000001ff00 */
[----:B----4-:R-:W-:-:S05]  /*0140*/  IMAD.WIDE R6, R9, 0x4, R6 ;  /* 0x0000000409067825 */ /* 0x010fca00078e0206 */
[----:B------:R4:W4:Y:S01]  /*0150*/  @!P0 LDG.E R13, desc[UR4][R6.64] ;  /* 0x00000004060d8981 */ /* 0x000922000c1e1900 */
[----:B-1----:R-:W-:-:S05]  /*0160*/  IMAD.WIDE R2, R9, 0x4, R2 ;  /* 0x0000000409027825 */ /* 0x002fca00078e0202 */
[----:B------:R-:W4:Y:S01]  /*0170*/  @!P0 LDG.E R12, desc[UR4][R2.64] ;  /* 0x00000004020c8981 */ /* 0x000f22000c1e1900 */
[C---:B--2---:R-:W-:Y:S02]  /*0180*/  FSETP.NAN.AND P1, PT, R0.reuse, R0, PT ;  /* 0x000000000000720b */ /* 0x044fe40003f28000 */
[----:B---3--:R-:W-:-:S04]  /*0190*/  FSETP.GT.AND P0, PT, R0, R11, PT ;  /* 0x0000000b0000720b */ /* 0x008fc80003f04000 */
[----:B------:R-:W-:-:S04]  /*01a0*/  FSEL R5, R0, R11, P0 ;  /* 0x0000000b00057208 */ /* 0x000fc80000000000 */
[----:B------:R-:W-:-:S04]  /*01b0*/  FSEL R5, R0, R5, P1 ;  /* 0x0000000500057208 */ /* 0x000fc80000800000 */
[C---:B-----5:R-:W-:Y:S02]  /*01c0*/  FSETP.GT.AND P0, PT, R5.reuse, R8, PT ;  /* 0x000000080500720b */ /* 0x060fe40003f04000 */
[----:B------:R-:W-:-:S11]  /*01d0*/  FSETP.NAN.AND P1, PT, R5, R5, PT ;  /* 0x000000050500720b */ /* 0x000fd60003f28000 */
[----:B------:R-:W-:-:S04]  /*01e0*/  @!P0 FSEL R5, R5, R8, P1 ;  /* 0x0000000805058208 */ /* 0x000fc80000800000 */
[C---:B------:R-:W-:Y:S02]  /*01f0*/  FSETP.GT.AND P0, PT, R5.reuse, R10, PT ;  /* 0x0000000a0500720b */ /* 0x040fe40003f04000 */
[----:B------:R-:W-:-:S11]  /*0200*/  FSETP.NAN.AND P1, PT, R5, R5, PT ;  /* 0x000000050500720b */ /* 0x000fd60003f28000 */
[----:B------:R-:W-:-:S05]  /*0210*/  @!P0 FSEL R5, R5, R10, P1 ;  /* 0x0000000a05058208 */ /* 0x000fca0000800000 */
[C---:B------:R-:W-:Y:S01]  /*0220*/  FADD R0, -R5.reuse, R0 ;  /* 0x0000000005007221 */ /* 0x040fe20000000100 */
[C---:B------:R-:W-:Y:S01]  /*0230*/  FADD R11, -R5.reuse, R11 ;  /* 0x0000000b050b7221 */ /* 0x040fe20000000100 */
[----:B------:R-:W-:Y:S02]  /*0240*/  FADD R8, -R5, R8 ;  /* 0x0000000805087221 */ /* 0x000fe40000000100 */
[----:B------:R-:W-:Y:S01]  /*0250*/  FMUL R0, R0, 1.4426950216293334961 ;  /* 0x3fb8aa3b00007820 */ /* 0x000fe20000400000 */
[----:B------:R-:W-:Y:S01]  /*0260*/  FMUL R11, R11, 1.4426950216293334961 ;  /* 0x3fb8aa3b0b0b7820 */ /* 0x000fe20000400000 */
[----:B------:R-:W-:Y:S01]  /*0270*/  FADD R10, -R5, R10 ;  /* 0x0000000a050a7221 */ /* 0x000fe20000000100 */
[----:B------:R-:W-:Y:S02]  /*0280*/  FMUL R8, R8, 1.4426950216293334961 ;  /* 0x3fb8aa3b08087820 */ /* 0x000fe40000400000 */
[----:B------:R-:W-:Y:S02]  /*0290*/  FSETP.GEU.AND P0, PT, R0, -126, PT ;  /* 0xc2fc00000000780b */ /* 0x000fe40003f0e000 */
[----:B------:R-:W-:Y:S01]  /*02a0*/  FSETP.GEU.AND P1, PT, R11, -126, PT ;  /* 0xc2fc00000b00780b */ /* 0x000fe20003f2e000 */
[----:B------:R-:W-:Y:S01]  /*02b0*/  FMUL R10, R10, 1.4426950216293334961 ;  /* 0x3fb8aa3b0a0a7820 */ /* 0x000fe20000400000 */
[----:B------:R-:W-:-:S04]  /*02c0*/  FSETP.GEU.AND P2, PT, R8, -126, PT ;  /* 0xc2fc00000800780b */ /* 0x000fc80003f4e000 */
[----:B------:R-:W-:-:S05]  /*02d0*/  FSETP.GEU.AND P3, PT, R10, -126, PT ;  /* 0xc2fc00000a00780b */ /* 0x000fca0003f6e000 */
[----:B------:R-:W-:Y:S02]  /*02e0*/  @!P0 FMUL R0, R0, 0.5 ;  /* 0x3f00000000008820 */ /* 0x000fe40000400000 */
[----:B------:R-:W-:Y:S02]  /*02f0*/  @!P1 FMUL R11, R11, 0.5 ;  /* 0x3f0000000b0b9820 */ /* 0x000fe40000400000 */
[----:B------:R-:W1:Y:S01]  /*0300*/  MUFU.EX2 R4, R0 ;  /* 0x0000000000047308 */ /* 0x000e620000000800 */
[----:B------:R-:W-:-:S03]  /*0310*/  @!P2 FMUL R8, R8, 0.5 ;  /* 0x3f0000000808a820 */ /* 0x000fc60000400000 */
[----:B------:R-:W-:-:S04]  /*0320*/  @!P3 FMUL R10, R10, 0.5 ;  /* 0x3f0000000a0ab820 */ /* 0x000fc80000400000 */
[----:B----4-:R-:W2:Y:S08]  /*0330*/  MUFU.EX2 R7, R11 ;  /* 0x0000000b00077308 */ /* 0x010eb00000000800 */
[----:B------:R-:W3:Y:S01]  /*0340*/  MUFU.EX2 R15, R8 ;  /* 0x00000008000f7308 */ /* 0x000ee20000000800 */
[----:B-1----:R-:W-:-:S07]  /*0350*/  @!P0 FMUL R4, R4, R4 ;  /* 0x0000000404048220 */ /* 0x002fce0000400000 */
[----:B------:R-:W1:Y:S01]  /*0360*/  MUFU.EX2 R17, R10 ;  /* 0x0000000a00117308 */ /* 0x000e620000000800 */
[----:B--2---:R-:W-:-:S04]  /*0370*/  @!P1 FMUL R7, R7, R7 ;  /* 0x0000000707079220 */ /* 0x004fc80000400000 */
[----:B------:R-:W-:Y:S01]  /*0380*/  FADD R4, R4, R7 ;  /* 0x0000000704047221 */ /* 0x000fe20000000000 */
[----:B---3--:R-:W-:-:S04]  /*0390*/  @!P2 FMUL R15, R15, R15 ;  /* 0x0000000f0f0fa220 */ /* 0x008fc80000400000 */
[----:B------:R-:W-:Y:S01]  /*03a0*/  FADD R4, R4, R15 ;  /* 0x0000000f04047221 */ /* 0x000fe20000000000 */
[----:B-1----:R-:W-:-:S04]  /*03b0*/  @!P3 FMUL R17, R17, R17 ;  /* 0x000000111111b220 */ /* 0x002fc80000400000 */
[----:B------:R-:W-:-:S05]  /*03c0*/  FADD R4, R4, R17 ;  /* 0x0000001104047221 */ /* 0x000fca0000000000 */
[----:B------:R-:W-:Y:S01]  /*03d0*/  FSETP.GEU.AND P0, PT, R4, 1.175494350822287508e-38, PT ;  /* 0x008000000400780b */ /* 0x000fe20003f0e000 */
[----:B------:R-:W-:-:S12]  /*03e0*/  HFMA2.MMA R11, -RZ, RZ, 1.5048828125, 33.21875 ;  /* 0x3e055027ff0b7435 */ /* 0x000fd800000001ff */
[----:B------:R-:W-:-:S05]  /*03f0*/  @!P0 FMUL R4, R4, 8388608 ;  /* 0x4b00000004048820 */ /* 0x000fca0000400000 */
[----:B------:R-:W-:-:S04]  /*0400*/  IADD3 R0, R4, -0x3f2aaaab, RZ ;  /* 0xc0d5555504007810 */ /* 0x000fc80007ffe0ff */
[----:B------:R-:W-:-:S04]  /*0410*/  LOP3.LUT R7, R0, 0xff800000, RZ, 0xc0, !PT ;  /* 0xff80000000077812 */ /* 0x000fc800078ec0ff */
[----:B------:R-:W-:-:S05]  /*0420*/  IADD3 R0, R4, -R7, RZ ;  /* 0x8000000704007210 */ /* 0x000fca0007ffe0ff */
[----:B------:R-:W-:-:S04]  /*0430*/  FADD R6, R0, -1 ;  /* 0xbf80000000067421 */ /* 0x000fc80000000000 */
[----:B------:R-:W-:-:S04]  /*0440*/  FFMA.FTZ R11, R6, -R11, 0.14084610342979431152 ;  /* 0x3e1039f6060b7423 */ /* 0x000fc8000001080b */
[----:B------:R-:W-:-:S04]  /*0450*/  FFMA.FTZ R11, R6, R11, -0.12148627638816833496 ;  /* 0xbdf8cdcc060b7423 */ /* 0x000fc8000001000b */
[----:B------:R-:W-:-:S04]  /*0460*/  FFMA.FTZ R11, R6, R11, 0.13980610668659210205 ;  /* 0x3e0f2955060b7423 */ /* 0x000fc8000001000b */
[----:B------:R-:W-:-:S04]  /*0470*/  FFMA.FTZ R11, R6, R11, -0.16684235632419586182 ;  /* 0xbe2ad8b9060b7423 */ /* 0x000fc8000001000b */
[----:B------:R-:W-:Y:S01]  /*0480*/  FFMA.FTZ R11, R6, R11, 0.20012299716472625732 ;  /* 0x3e4ced0b060b7423 */ /* 0x000fe2000001000b */
[----:B------:R-:W-:-:S03]  /*0490*/  ISETP.GE.U32.AND P1, PT, R4, 0x7f800000, PT ;  /* 0x7f8000000400780c */ /* 0x000fc60003f26070 */
[----:B------:R-:W-:-:S04]  /*04a0*/  FFMA.FTZ R11, R6, R11, -0.24999669194221496582 ;  /* 0xbe7fff22060b7423 */ /* 0x000fc8000001000b */
[----:B------:R-:W-:Y:S01]  /*04b0*/  FFMA.FTZ R11, R6, R11, 0.33333182334899902344 ;  /* 0x3eaaaa78060b7423 */ /* 0x000fe2000001000b */
[----:B------:R-:W-:-:S03]  /*04c0*/  FSEL R0, RZ, -23, P0 ;  /* 0xc1b80000ff007808 */ /* 0x000fc60000000000 */
[----:B------:R-:W-:Y:S01]  /*04d0*/  FFMA.FTZ R11, R6, R11, -0.5 ;  /* 0xbf000000060b7423 */ /* 0x000fe2000001000b */
[----:B------:R-:W-:-:S03]  /*04e0*/  I2FP.F32.S32 R7, R7 ;  /* 0x0000000700077245 */ /* 0x000fc60000201400 */
[----:B------:R-:W-:Y:S01]  /*04f0*/  FMUL R11, R6, R11 ;  /* 0x0000000b060b7220 */ /* 0x000fe20000400000 */
[----:B------:R-:W-:Y:S01]  /*0500*/  LOP3.LUT P0, RZ, R14, 0x1c, RZ, 0xc0, !PT ;  /* 0x0000001c0eff7812 */ /* 0x000fe2000780c0ff */
[----:B------:R-:W-:Y:S01]  /*0510*/  FFMA.FTZ R0, R7, 1.1920928955078125e-07, R0 ;  /* 0x3400000007007823 */ /* 0x000fe20000010000 */
[----:B------:R-:W-:Y:S01]  /*0520*/  @P1 MOV R7, 0x7f800000 ;  /* 0x7f80000000071802 */ /* 0x000fe20000000f00 */
[----:B------:R-:W-:Y:S01]  /*0530*/  FFMA.FTZ R11, R6, R11, R6 ;  /* 0x0000000b060b7223 */ /* 0x000fe20000010006 */
[----:B------:R-:W-:-:S03]  /*0540*/  ISETP.LT.AND P0, PT, R9, 0x4, !P0 ;  /* 0x000000040900780c */ /* 0x000fc60004701270 */
[----:B------:R-:W-:Y:S01]  /*0550*/  FFMA.FTZ R0, R0, 0.69314718246459960938, R11 ;  /* 0x3f31721800007823 */ /* 0x000fe2000001000b */
[C---:B------:R-:W-:Y:S01]  /*0560*/  @P1 FFMA.FTZ R0, R4.reuse, R7, +INF ;  /* 0x7f80000004001423 */ /* 0x040fe20000010007 */
[----:B------:R-:W-:-:S04]  /*0570*/  FSETP.NEU.AND P1, PT, R4, RZ, PT ;  /* 0x000000ff0400720b */ /* 0x000fc80003f2d000 */
[----:B------:R-:W-:Y:S01]  /*0580*/  FSEL R0, R0, -INF , P1 ;  /* 0xff80000000007808 */ /* 0x000fe20000800000 */
[----:B------:R-:W-:-:S04]  /*0590*/  FADD R13, R13, R12 ;  /* 0x0000000c0d0d7221 */ /* 0x000fc80000000000 */
[----:B------:R-:W-:-:S04]  /*05a0*/  FADD R0, R5, R0 ;  /* 0x0000000005007221 */ /* 0x000fc80000000000 */
[----:B------:R-:W-:Y:S01]  /*05b0*/  FADD R13, R0, -R13 ;  /* 0x8000000d000d7221 */ /* 0x000fe20000000000 */
[----:B------:R-:W-:Y:S06]  /*05c0*/  @!P0 EXIT ;  /* 0x000000000000894d */ /* 0x000fec0003800000 */
[----:B------:R-:W-:Y:S01]  /*05d0*/  STG.E desc[UR4][R2.64], R13 ;  /* 0x0000000d02007986 */ /* 0x000fe2000c101904 */
[----:B------:R-:W-:Y:S05]  /*05e0*/  EXIT ;  /* 0x000000000000794d */ /* 0x000fea0003800000 */
.L_x_0:
[----:B------:R-:W-:-:S00]  /*05f0*/  BRA `(.L_x_0) ;  /* 0xfffffffc00fc7947 */ /* 0x000fc0000383ffff */
[----:B------:R-:W-:-:S00]  /*0600*/  NOP ;  /* 0x0000000000007918 */ /* 0x000fc00000000000 */
[----:B------:R-:W-:-:S00]  /*0610*/  NOP ;  /* 0x0000000000007918 */ /* 0x000fc00000000000 */
[----:B------:R-:W-:-:S00]  /*0620*/  NOP ;  /* 0x0000000000007918 */ /* 0x000fc00000000000 */
[----:B------:R-:W-:-:S00]  /*0630*/  NOP ;  /* 0x0000000000007918 */ /* 0x000fc00000000000 */
[----:B------:R-:W-:-:S00]  /*0640*/  NOP ;  /* 0x0000000000007918 */ /* 0x000fc00000000000 */
[----:B------:R-:W-:-:S00]  /*0650*/  NOP ;  /* 0x0000000000007918 */ /* 0x000fc00000000000 */
[----:B------:R-:W-:-:S00]  /*0660*/  NOP ;  /* 0x0000000000007918 */ /* 0x000fc00000000000 */
[----:B------:R-:W-:-:S00]  /*0670*/  NOP ;  /* 0x0000000000007918 */ /* 0x000fc00000000000 */
.L_x_1:


//--------------------- .nv.global.init           --------------------------
	.section	.nv.global.init,"aw",@progbits
.nv.global.init:
	.type		_$_str,@object
	.size		_$_str,(.L_0 - _$_str)
_$_str:
        /*0000*/ 	.byte	0x5f, 0x5f, 0x43, 0x55, 0x44, 0x41, 0x5f, 0x46, 0x54, 0x5a, 0x00
.L_0:


//--------------------- .nv.constant0.triton_poi_fused_add_sub_7 --------------------------
	.section	.nv.constant0.triton_poi_fused_add_sub_7,"a",@progbits
	.sectionflags	@""
	.align	4
.nv.constant0.triton_poi_fused_add_sub_7:
	.zero		556
